	.headerflags	@"EF_CUDA_TEXMODE_UNIFIED EF_CUDA_64BIT_ADDRESS EF_CUDA_ACCELERATORS EF_CUDA_SM90 EF_CUDA_VIRTUAL_SM(EF_CUDA_SM90)"
	.elftype	@"ET_EXEC"


//--------------------- .nv.info                  --------------------------
	.section	.nv.info,"",@"SHT_CUDA_INFO"
	.align	4


	//----- nvinfo : EIATTR_REGCOUNT
	.align		4
        /*0000*/ 	.byte	0x04, 0x2f
        /*0002*/ 	.short	(.L_1 - .L_0)
	.align		4
.L_0:
        /*0004*/ 	.word	index@(triton_per_fused_mean_28)
        /*0008*/ 	.word	0x00000016


	//----- nvinfo : EIATTR_MIN_STACK_SIZE
	.align		4
.L_1:
        /*000c*/ 	.byte	0x04, 0x12
        /*000e*/ 	.short	(.L_3 - .L_2)
	.align		4
.L_2:
        /*0010*/ 	.word	index@(triton_per_fused_mean_28)
        /*0014*/ 	.word	0x00000000


	//----- nvinfo : EIATTR_FRAME_SIZE
	.align		4
.L_3:
        /*0018*/ 	.byte	0x04, 0x11
        /*001a*/ 	.short	(.L_5 - .L_4)
	.align		4
.L_4:
        /*001c*/ 	.word	index@(triton_per_fused_mean_28)
        /*0020*/ 	.word	0x00000000


	//----- nvinfo : EIATTR_MIN_STACK_SIZE
	.align		4
.L_5:
        /*0024*/ 	.byte	0x04, 0x12
        /*0026*/ 	.short	(.L_7 - .L_6)
	.align		4
.L_6:
        /*0028*/ 	.word	index@(triton_per_fused_mean_28)
        /*002c*/ 	.word	0x00000000
.L_7:


//--------------------- .nv.info.triton_per_fused_mean_28 --------------------------
	.section	.nv.info.triton_per_fused_mean_28,"",@"SHT_CUDA_INFO"
	.sectionflags	@""
	.align	4


	//----- nvinfo : EIATTR_CUDA_API_VERSION
	.align		4
        /*0000*/ 	.byte	0x04, 0x37
        /*0002*/ 	.short	(.L_9 - .L_8)
.L_8:
        /*0004*/ 	.word	0x0000007c


	//----- nvinfo : EIATTR_KPARAM_INFO
	.align		4
.L_9:
        /*0008*/ 	.byte	0x04, 0x17
        /*000a*/ 	.short	(.L_11 - .L_10)
.L_10:
        /*000c*/ 	.word	0x00000000
        /*0010*/ 	.short	0x0003
        /*0012*/ 	.short	0x0014
        /*0014*/ 	.byte	0x00, 0xf0, 0x11, 0x00


	//----- nvinfo : EIATTR_KPARAM_INFO
	.align		4
.L_11:
        /*0018*/ 	.byte	0x04, 0x17
        /*001a*/ 	.short	(.L_13 - .L_12)
.L_12:
        /*001c*/ 	.word	0x00000000
        /*0020*/ 	.short	0x0002
        /*0022*/ 	.short	0x0010
        /*0024*/ 	.byte	0x00, 0xf0, 0x11, 0x00


	//----- nvinfo : EIATTR_KPARAM_INFO
	.align		4
.L_13:
        /*0028*/ 	.byte	0x04, 0x17
        /*002a*/ 	.short	(.L_15 - .L_14)
.L_14:
        /*002c*/ 	.word	0x00000000
        /*0030*/ 	.short	0x0001
        /*0032*/ 	.short	0x0008
        /*0034*/ 	.byte	0x00, 0xf4, 0x21, 0x00


	//----- nvinfo : EIATTR_KPARAM_INFO
	.align		4
.L_15:
        /*0038*/ 	.byte	0x04, 0x17
        /*003a*/ 	.short	(.L_17 - .L_16)
.L_16:
        /*003c*/ 	.word	0x00000000
        /*0040*/ 	.short	0x0000
        /*0042*/ 	.short	0x0000
        /*0044*/ 	.byte	0x00, 0xf4, 0x21, 0x00


	//----- nvinfo : EIATTR_SPARSE_MMA_MASK
	.align		4
.L_17:
        /*0048*/ 	.byte	0x03, 0x50
        /*004a*/ 	.short	0x0000


	//----- nvinfo : EIATTR_MAXREG_COUNT
	.align		4
        /*004c*/ 	.byte	0x03, 0x1b
        /*004e*/ 	.short	0x00ff


	//----- nvinfo : EIATTR_COOP_GROUP_MASK_REGIDS
	.align		4
        /*0050*/ 	.byte	0x04, 0x29
        /*0052*/ 	.short	(.L_19 - .L_18)


	//   ....[0]....
.L_18:
        /*0054*/ 	.word	0xffffffff


	//   ....[1]....
        /*0058*/ 	.word	0xffffffff


	//   ....[2]....
        /*005c*/ 	.word	0xffffffff


	//   ....[3]....
        /*0060*/ 	.word	0xffffffff


	//   ....[4]....
        /*0064*/ 	.word	0xffffffff


	//   ....[5]....
        /*0068*/ 	.word	0xffffffff


	//   ....[6]....
        /*006c*/ 	.word	0xffffffff


	//   ....[7]....
        /*0070*/ 	.word	0xffffffff


	//   ....[8]....
        /*0074*/ 	.word	0xffffffff


	//   ....[9]....
        /*0078*/ 	.word	0xffffffff


	//----- nvinfo : EIATTR_COOP_GROUP_INSTR_OFFSETS
	.align		4
.L_19:
        /*007c*/ 	.byte	0x04, 0x28
        /*007e*/ 	.short	(.L_21 - .L_20)


	//   ....[0]....
.L_20:
        /*0080*/ 	.word	0x00000210


	//   ....[1]....
        /*0084*/ 	.word	0x00000240


	//   ....[2]....
        /*0088*/ 	.word	0x00000250


	//   ....[3]....
        /*008c*/ 	.word	0x00000260


	//   ....[4]....
        /*0090*/ 	.word	0x00000290


	//   ....[5]....
        /*0094*/ 	.word	0x000002c0


	//   ....[6]....
        /*0098*/ 	.word	0x000002f0


	//   ....[7]....
        /*009c*/ 	.word	0x00000320


	//   ....[8]....
        /*00a0*/ 	.word	0x00000430


	//   ....[9]....
        /*00a4*/ 	.word	0x00000470


	//----- nvinfo : EIATTR_EXIT_INSTR_OFFSETS
	.align		4
.L_21:
        /*00a8*/ 	.byte	0x04, 0x1c
        /*00aa*/ 	.short	(.L_23 - .L_22)


	//   ....[0]....
.L_22:
        /*00ac*/ 	.word	0x00000590


	//   ....[1]....
        /*00b0*/ 	.word	0x000005c0


	//----- nvinfo : EIATTR_REQNTID
	.align		4
.L_23:
        /*00b4*/ 	.byte	0x04, 0x10
        /*00b6*/ 	.short	(.L_25 - .L_24)
.L_24:
        /*00b8*/ 	.word	0x00000080
        /*00bc*/ 	.word	0x00000001
        /*00c0*/ 	.word	0x00000001


	//----- nvinfo : EIATTR_CBANK_PARAM_SIZE
	.align		4
.L_25:
        /*00c4*/ 	.byte	0x03, 0x19
        /*00c6*/ 	.short	0x0018


	//----- nvinfo : EIATTR_PARAM_CBANK
	.align		4
        /*00c8*/ 	.byte	0x04, 0x0a
        /*00ca*/ 	.short	(.L_27 - .L_26)
	.align		4
.L_26:
        /*00cc*/ 	.word	index@(.nv.constant0.triton_per_fused_mean_28)
        /*00d0*/ 	.short	0x0210
        /*00d2*/ 	.short	0x0018


	//----- nvinfo : EIATTR_SW_WAR
	.align		4
.L_27:
        /*00d4*/ 	.byte	0x04, 0x36
        /*00d6*/ 	.short	(.L_29 - .L_28)
.L_28:
        /*00d8*/ 	.word	0x00000008
.L_29:


//--------------------- .nv.callgraph             --------------------------
	.section	.nv.callgraph,"",@"SHT_CUDA_CALLGRAPH"
	.align	4
	.sectionentsize	8
	.align		4
        /*0000*/ 	.word	0x00000000
	.align		4
        /*0004*/ 	.word	0xffffffff
	.align		4
        /*0008*/ 	.word	0x00000000
	.align		4
        /*000c*/ 	.word	0xfffffffe
	.align		4
        /*0010*/ 	.word	0x00000000
	.align		4
        /*0014*/ 	.word	0xfffffffd
	.align		4
        /*0018*/ 	.word	0x00000000
	.align		4
        /*001c*/ 	.word	0xfffffffc


//--------------------- .text.triton_per_fused_mean_28 --------------------------
	.section	.text.triton_per_fused_mean_28,"ax",@progbits
	.sectionflags	@"SHF_BARRIERS=1"
	.align	128
        .global         triton_per_fused_mean_28
        .type           triton_per_fused_mean_28,@function
        .size           triton_per_fused_mean_28,(.L_x_1 - triton_per_fused_mean_28)
        .other          triton_per_fused_mean_28,@"STO_CUDA_ENTRY STV_DEFAULT"
triton_per_fused_mean_28:
.text.triton_per_fused_mean_28:
[----:B------:R-:W0:Y:S02]  /*0000*/  LDC R1, c[0x0][0x28] ;  /* 0x00000a00ff017b82 */ /* 0x000e240000000800 */
[----:B------:R-:W1:Y:S01]  /*0010*/  S2R R0, SR_CTAID.X ;  /* 0x0000000000007919 */ /* 0x000e620000002500 */
[----:B------:R-:W-:Y:S01]  /*0020*/  IMAD.MOV.U32 R4, RZ, RZ, RZ ;  /* 0x000000ffff047224 */ /* 0x000fe200078e00ff */
[----:B------:R-:W2:Y:S01]  /*0030*/  LDC.64 R6, c[0x0][0x218] ;  /* 0x00008600ff067b82 */ /* 0x000ea20000000a00 */
[----:B------:R-:W-:Y:S01]  /*0040*/  ULDC.64 UR6, c[0x0][0x208] ;  /* 0x0000820000067ab9 */ /* 0x000fe20000000a00 */
[----:B------:R-:W3:Y:S01]  /*0050*/  S2R R3, SR_TID.X ;  /* 0x0000000000037919 */ /* 0x000ee20000002100 */
[----:B-1----:R-:W-:Y:S02]  /*0060*/  IMAD.SHL.U32 R0, R0, 0x20, RZ ;  /* 0x0000002000007824 */ /* 0x002fe400078e00ff */
[----:B---3--:R-:W-:Y:S01]  /*0070*/  IMAD.SHL.U32 R9, R3, 0x4, RZ ;  /* 0x0000000403097824 */ /* 0x008fe200078e00ff */
[----:B------:R-:W-:-:S04]  /*0080*/  SHF.R.U32.HI R8, RZ, 0x3, R3 ;  /* 0x00000003ff087819 */ /* 0x000fc80000011603 */
[----:B------:R-:W-:-:S04]  /*0090*/  LOP3.LUT R5, R0, 0x1c, R9, 0xf8, !PT ;  /* 0x0000001c00057812 */ /* 0x000fc800078ef809 */
[C---:B------:R-:W-:Y:S01]  /*00a0*/  ISETP.GE.AND P0, PT, R5.reuse, 0x1e0, PT ;  /* 0x000001e00500780c */ /* 0x040fe20003f06270 */
[----:B------:R-:W-:-:S05]  /*00b0*/  IMAD.HI R4, R5, -0x77777777, R4 ;  /* 0x8888888905047827 */ /* 0x000fca00078e0204 */
[----:B------:R-:W-:-:S04]  /*00c0*/  SHF.R.U32.HI R11, RZ, 0x1f, R4 ;  /* 0x0000001fff0b7819 */ /* 0x000fc80000011604 */
[----:B------:R-:W-:Y:S02]  /*00d0*/  LEA.HI.SX32 R11, R4, R11, 0x1a ;  /* 0x0000000b040b7211 */ /* 0x000fe400078fd2ff */
[----:B------:R-:W-:-:S03]  /*00e0*/  SGXT.U32 R4, R8, 0x4 ;  /* 0x000000040804781a */ /* 0x000fc60000000000 */
[----:B------:R-:W-:-:S04]  /*00f0*/  IMAD R13, R11, -0x78, R5 ;  /* 0xffffff880b0d7824 */ /* 0x000fc800078e0205 */
[----:B------:R-:W-:-:S04]  /*0100*/  IMAD R4, R4, 0x78, R13 ;  /* 0x0000007804047824 */ /* 0x000fc800078e020d */
[----:B------:R-:W-:Y:S01]  /*0110*/  IMAD R11, R11, 0x780, R4 ;  /* 0x000007800b0b7824 */ /* 0x000fe200078e0204 */
[----:B------:R-:W-:-:S03]  /*0120*/  CS2R R4, SRZ ;  /* 0x0000000000047805 */ /* 0x000fc6000001ff00 */
[----:B--2---:R-:W-:Y:S01]  /*0130*/  IMAD.WIDE R10, R11, 0x4, R6 ;  /* 0x000000040b0a7825 */ /* 0x004fe200078e0206 */
[----:B------:R-:W-:-:S06]  /*0140*/  CS2R R6, SRZ ;  /* 0x0000000000067805 */ /* 0x000fcc000001ff00 */
[----:B------:R-:W2:Y:S01]  /*0150*/  @!P0 LDG.E.128 R4, desc[UR6][R10.64] ;  /* 0x000000060a048981 */ /* 0x000ea2000c1e1d00 */
[----:B------:R-:W1:Y:S01]  /*0160*/  S2UR UR5, SR_CgaCtaId ;  /* 0x00000000000579c3 */ /* 0x000e620000008800 */
[----:B------:R-:W-:Y:S01]  /*0170*/  UMOV UR4, 0x400 ;  /* 0x0000040000047882 */ /* 0x000fe20000000000 */
[----:B------:R-:W-:Y:S01]  /*0180*/  ISETP.GE.AND P1, PT, R3, 0x80, PT ;  /* 0x000000800300780c */ /* 0x000fe20003f26270 */
[----:B-1----:R-:W-:Y:S01]  /*0190*/  UPRMT UR4, UR5, 0x654, UR4 ;  /* 0x0000065405047896 */ /* 0x002fe20008000004 */
[----:B--2---:R-:W-:Y:S02]  /*01a0*/  SEL R4, R4, RZ, !P0 ;  /* 0x000000ff04047207 */ /* 0x004fe40004000000 */
[----:B------:R-:W-:Y:S02]  /*01b0*/  SEL R5, R5, RZ, !P0 ;  /* 0x000000ff05057207 */ /* 0x000fe40004000000 */
[----:B------:R-:W-:Y:S02]  /*01c0*/  SEL R6, R6, RZ, !P0 ;  /* 0x000000ff06067207 */ /* 0x000fe40004000000 */
[----:B------:R-:W-:-:S02]  /*01d0*/  SEL R7, R7, RZ, !P0 ;  /* 0x000000ff07077207 */ /* 0x000fc40004000000 */
[----:B------:R-:W-:Y:S02]  /*01e0*/  FSEL R4, R4, RZ, !P0 ;  /* 0x000000ff04047208 */ /* 0x000fe40004000000 */
[----:B------:R-:W-:Y:S02]  /*01f0*/  FSEL R5, R5, RZ, !P0 ;  /* 0x000000ff05057208 */ /* 0x000fe40004000000 */
[----:B------:R-:W-:Y:S01]  /*0200*/  FSEL R6, R6, RZ, !P0 ;  /* 0x000000ff06067208 */ /* 0x000fe20004000000 */
[----:B------:R-:W1:Y:S01]  /*0210*/  SHFL.BFLY PT, R13, R4, 0x10, 0x1f ;  /* 0x0e001f00040d7f89 */ /* 0x000e6200000e0000 */
[----:B------:R-:W-:Y:S02]  /*0220*/  FSEL R7, R7, RZ, !P0 ;  /* 0x000000ff07077208 */ /* 0x000fe40004000000 */
[----:B------:R-:W-:Y:S01]  /*0230*/  LOP3.LUT P0, RZ, R3, 0x18, RZ, 0xc0, !PT ;  /* 0x0000001803ff7812 */ /* 0x000fe2000780c0ff */
[----:B------:R-:W2:Y:S04]  /*0240*/  SHFL.BFLY PT, R8, R5, 0x10, 0x1f ;  /* 0x0e001f0005087f89 */ /* 0x000ea800000e0000 */
[----:B------:R-:W3:Y:S04]  /*0250*/  SHFL.BFLY PT, R15, R6, 0x10, 0x1f ;  /* 0x0e001f00060f7f89 */ /* 0x000ee800000e0000 */
[----:B------:R-:W4:Y:S01]  /*0260*/  SHFL.BFLY PT, R10, R7, 0x10, 0x1f ;  /* 0x0e001f00070a7f89 */ /* 0x000f2200000e0000 */
[----:B-1----:R-:W-:Y:S01]  /*0270*/  FADD R13, R4, R13 ;  /* 0x0000000d040d7221 */ /* 0x002fe20000000000 */
[----:B--2---:R-:W-:-:S04]  /*0280*/  FADD R11, R5, R8 ;  /* 0x00000008050b7221 */ /* 0x004fc80000000000 */
[----:B------:R-:W1:Y:S01]  /*0290*/  SHFL.BFLY PT, R12, R13, 0x8, 0x1f ;  /* 0x0d001f000d0c7f89 */ /* 0x000e6200000e0000 */
[----:B------:R-:W-:Y:S01]  /*02a0*/  SHF.R.U32.HI R8, RZ, 0x5, R3 ;  /* 0x00000005ff087819 */ /* 0x000fe20000011603 */
[----:B---3--:R-:W-:Y:S02]  /*02b0*/  FADD R15, R6, R15 ;  /* 0x0000000f060f7221 */ /* 0x008fe40000000000 */
[----:B------:R-:W2:Y:S01]  /*02c0*/  SHFL.BFLY PT, R14, R11, 0x8, 0x1f ;  /* 0x0d001f000b0e7f89 */ /* 0x000ea200000e0000 */
[----:B------:R-:W-:Y:S01]  /*02d0*/  SGXT.U32 R8, R8, 0x2 ;  /* 0x000000020808781a */ /* 0x000fe20000000000 */
[----:B----4-:R-:W-:Y:S02]  /*02e0*/  FADD R16, R7, R10 ;  /* 0x0000000a07107221 */ /* 0x010fe40000000000 */
[----:B------:R-:W3:Y:S01]  /*02f0*/  SHFL.BFLY PT, R4, R15, 0x8, 0x1f ;  /* 0x0d001f000f047f89 */ /* 0x000ee200000e0000 */
[----:B------:R-:W-:Y:S01]  /*0300*/  LOP3.LUT R10, R9, 0x1c, RZ, 0xc0, !PT ;  /* 0x0000001c090a7812 */ /* 0x000fe200078ec0ff */
[----:B------:R-:W-:-:S02]  /*0310*/  IMAD.SHL.U32 R6, R8, 0x4, RZ ;  /* 0x0000000408067824 */ /* 0x000fc400078e00ff */
[----:B------:R-:W4:Y:S02]  /*0320*/  SHFL.BFLY PT, R5, R16, 0x8, 0x1f ;  /* 0x0d001f0010057f89 */ /* 0x000f2400000e0000 */
[----:B------:R-:W-:-:S05]  /*0330*/  IMAD.SHL.U32 R17, R10, 0x10, RZ ;  /* 0x000000100a117824 */ /* 0x000fca00078e00ff */
[----:B------:R-:W-:Y:S01]  /*0340*/  LOP3.LUT R6, R17, R6, RZ, 0xfc, !PT ;  /* 0x0000000611067212 */ /* 0x000fe200078efcff */
[----:B-1----:R-:W-:Y:S01]  /*0350*/  FADD R13, R13, R12 ;  /* 0x0000000c0d0d7221 */ /* 0x002fe20000000000 */
[----:B--2---:R-:W-:-:S04]  /*0360*/  FADD R7, R11, R14 ;  /* 0x0000000e0b077221 */ /* 0x004fc80000000000 */
[----:B------:R1:W-:Y:S01]  /*0370*/  @!P0 STS [R6+UR4], R13 ;  /* 0x0000000d06008988 */ /* 0x0003e20008000804 */
[----:B---3--:R-:W-:-:S03]  /*0380*/  FADD R15, R15, R4 ;  /* 0x000000040f0f7221 */ /* 0x008fc60000000000 */
[----:B------:R-:W-:Y:S01]  /*0390*/  @!P0 STS [R6+UR4+0x10], R7 ;  /* 0x0000100706008988 */ /* 0x000fe20008000804 */
[----:B----4-:R-:W-:-:S03]  /*03a0*/  FADD R19, R16, R5 ;  /* 0x0000000510137221 */ /* 0x010fc60000000000 */
[----:B------:R-:W-:Y:S01]  /*03b0*/  @!P0 STS [R6+UR4+0x20], R15 ;  /* 0x0000200f06008988 */ /* 0x000fe20008000804 */
[----:B-1----:R-:W-:-:S03]  /*03c0*/  VIADD R13, R17, UR4 ;  /* 0x00000004110d7c36 */ /* 0x002fc60008000000 */
[----:B------:R-:W-:Y:S01]  /*03d0*/  @!P0 STS [R6+UR4+0x30], R19 ;  /* 0x0000301306008988 */ /* 0x000fe20008000804 */
[----:B------:R-:W-:Y:S01]  /*03e0*/  BAR.SYNC.DEFER_BLOCKING 0x0 ;  /* 0x0000000000007b1d */ /* 0x000fe20000010000 */
[----:B------:R-:W-:Y:S01]  /*03f0*/  LOP3.LUT P0, RZ, R3, 0x3, RZ, 0xc0, !PT ;  /* 0x0000000303ff7812 */ /* 0x000fe2000780c0ff */
[----:B------:R-:W-:-:S03]  /*0400*/  IMAD R13, R10, -0xc, R13 ;  /* 0xfffffff40a0d7824 */ /* 0x000fc600078e020d */
[C---:B------:R-:W-:Y:S01]  /*0410*/  ISETP.LT.AND P0, PT, R3.reuse, 0x80, !P0 ;  /* 0x000000800300780c */ /* 0x040fe20004701270 */
[----:B------:R-:W1:Y:S04]  /*0420*/  @!P1 LDS R2, [R9+UR4] ;  /* 0x0000000409029984 */ /* 0x000e680008000800 */
[----:B-1----:R-:W1:Y:S02]  /*0430*/  SHFL.BFLY PT, R5, R2, 0x2, 0x1f ;  /* 0x0c401f0002057f89 */ /* 0x002e6400000e0000 */
[----:B-1----:R-:W-:Y:S01]  /*0440*/  FADD R11, R2, R5 ;  /* 0x00000005020b7221 */ /* 0x002fe20000000000 */
[----:B------:R-:W-:Y:S02]  /*0450*/  LOP3.LUT R2, R3, 0x1f, RZ, 0xc0, !PT ;  /* 0x0000001f03027812 */ /* 0x000fe400078ec0ff */
[----:B------:R-:W-:-:S02]  /*0460*/  LOP3.LUT R3, R0, 0x1f, R3, 0xf8, !PT ;  /* 0x0000001f00037812 */ /* 0x000fc400078ef803 */
[----:B------:R-:W1:Y:S01]  /*0470*/  SHFL.BFLY PT, R4, R11, 0x1, 0x1f ;  /* 0x0c201f000b047f89 */ /* 0x000e6200000e0000 */
[----:B------:R-:W-:Y:S01]  /*0480*/  LEA R14, R2, UR4, 0x2 ;  /* 0x00000004020e7c11 */ /* 0x000fe2000f8e10ff */
[----:B-1----:R-:W-:Y:S02]  /*0490*/  FADD R12, R11, R4 ;  /* 0x000000040b0c7221 */ /* 0x002fe40000000000 */
[----:B------:R-:W1:Y:S03]  /*04a0*/  LDC.64 R10, c[0x0][0x210] ;  /* 0x00008400ff0a7b82 */ /* 0x000e660000000a00 */
[----:B------:R-:W-:Y:S05]  /*04b0*/  @P0 STS [R9+UR4], R12 ;  /* 0x0000000c09000988 */ /* 0x000fea0008000804 */
[----:B------:R-:W-:Y:S01]  /*04c0*/  BAR.SYNC.DEFER_BLOCKING 0x0 ;  /* 0x0000000000007b1d */ /* 0x000fe20000010000 */
[----:B------:R-:W-:-:S04]  /*04d0*/  ISETP.GE.AND P0, PT, R3, 0x1e0, PT ;  /* 0x000001e00300780c */ /* 0x000fc80003f06270 */
[----:B------:R-:W-:Y:S01]  /*04e0*/  ISETP.EQ.AND P0, PT, R8, RZ, !P0 ;  /* 0x000000ff0800720c */ /* 0x000fe20004702270 */
[----:B-1----:R-:W-:Y:S01]  /*04f0*/  IMAD.WIDE R2, R3, 0x4, R10 ;  /* 0x0000000403027825 */ /* 0x002fe200078e020a */
[----:B------:R-:W-:Y:S04]  /*0500*/  LDS R4, [R17+UR4] ;  /* 0x0000000411047984 */ /* 0x000fe80008000800 */
[----:B------:R-:W-:Y:S04]  /*0510*/  LDS R5, [R17+UR4+0x10] ;  /* 0x0000100411057984 */ /* 0x000fe80008000800 */
[----:B------:R-:W-:Y:S04]  /*0520*/  LDS R6, [R17+UR4+0x20] ;  /* 0x0000200411067984 */ /* 0x000fe80008000800 */
[----:B------:R-:W1:Y:S01]  /*0530*/  LDS R7, [R17+UR4+0x30] ;  /* 0x0000300411077984 */ /* 0x000e620008000800 */
[----:B------:R-:W-:Y:S06]  /*0540*/  BAR.SYNC.DEFER_BLOCKING 0x0 ;  /* 0x0000000000007b1d */ /* 0x000fec0000010000 */
[----:B-1----:R1:W-:Y:S02]  /*0550*/  STS.128 [R13], R4 ;  /* 0x000000040d007388 */ /* 0x0023e40000000c00 */
[----:B------:R-:W-:Y:S06]  /*0560*/  BAR.SYNC.DEFER_BLOCKING 0x0 ;  /* 0x0000000000007b1d */ /* 0x000fec0000010000 */
[----:B------:R-:W2:Y:S02]  /*0570*/  LDS R14, [R14] ;  /* 0x000000000e0e7984 */ /* 0x000ea40000000800 */
[----:B------:R-:W-:Y:S06]  /*0580*/  BAR.SYNC.DEFER_BLOCKING 0x0 ;  /* 0x0000000000007b1d */ /* 0x000fec0000010000 */
[----:B-1----:R-:W-:Y:S05]  /*0590*/  @!P0 EXIT ;  /* 0x000000000000894d */ /* 0x002fea0003800000 */
[----:B--2---:R-:W-:-:S05]  /*05a0*/  FMUL R5, R14, 0.0625 ;  /* 0x3d8000000e057820 */ /* 0x004fca0000400000 */
[----:B------:R-:W-:Y:S01]  /*05b0*/  STG.E desc[UR6][R2.64], R5 ;  /* 0x0000000502007986 */ /* 0x000fe2000c101906 */
[----:B------:R-:W-:Y:S05]  /*05c0*/  EXIT ;  /* 0x000000000000794d */ /* 0x000fea0003800000 */
.L_x_0:
[----:B------:R-:W-:-:S00]  /*05d0*/  BRA `(.L_x_0) ;  /* 0xfffffffc00fc7947 */ /* 0x000fc0000383ffff */
[----:B------:R-:W-:-:S00]  /*05e0*/  NOP ;  /* 0x0000000000007918 */ /* 0x000fc00000000000 */
        /* <DEDUP_REMOVED lines=9> */
.L_x_1:


//--------------------- .nv.shared.triton_per_fused_mean_28 --------------------------
	.section	.nv.shared.triton_per_fused_mean_28,"aw",@nobits
	.sectionflags	@""
	.align	16
	.zero		1024


//--------------------- .nv.constant0.triton_per_fused_mean_28 --------------------------
	.section	.nv.constant0.triton_per_fused_mean_28,"a",@progbits
	.sectionflags	@""
	.align	4
.nv.constant0.triton_per_fused_mean_28:
	.zero		552
